	.headerflags	@"EF_CUDA_TEXMODE_UNIFIED EF_CUDA_64BIT_ADDRESS EF_CUDA_ACCELERATORS EF_CUDA_SM90 EF_CUDA_VIRTUAL_SM(EF_CUDA_SM90)"
	.elftype	@"ET_EXEC"


//--------------------- .nv.info                  --------------------------
	.section	.nv.info,"",@"SHT_CUDA_INFO"
	.align	4


	//----- nvinfo : EIATTR_REGCOUNT
	.align		4
        /*0000*/ 	.byte	0x04, 0x2f
        /*0002*/ 	.short	(.L_1 - .L_0)
	.align		4
.L_0:
        /*0004*/ 	.word	index@(triton_poi_fused_sum_1)
        /*0008*/ 	.word	0x00000019


	//----- nvinfo : EIATTR_MIN_STACK_SIZE
	.align		4
.L_1:
        /*000c*/ 	.byte	0x04, 0x12
        /*000e*/ 	.short	(.L_3 - .L_2)
	.align		4
.L_2:
        /*0010*/ 	.word	index@(triton_poi_fused_sum_1)
        /*0014*/ 	.word	0x00000000


	//----- nvinfo : EIATTR_FRAME_SIZE
	.align		4
.L_3:
        /*0018*/ 	.byte	0x04, 0x11
        /*001a*/ 	.short	(.L_5 - .L_4)
	.align		4
.L_4:
        /*001c*/ 	.word	index@(triton_poi_fused_sum_1)
        /*0020*/ 	.word	0x00000000


	//----- nvinfo : EIATTR_MIN_STACK_SIZE
	.align		4
.L_5:
        /*0024*/ 	.byte	0x04, 0x12
        /*0026*/ 	.short	(.L_7 - .L_6)
	.align		4
.L_6:
        /*0028*/ 	.word	index@(triton_poi_fused_sum_1)
        /*002c*/ 	.word	0x00000000
.L_7:


//--------------------- .nv.info.triton_poi_fused_sum_1 --------------------------
	.section	.nv.info.triton_poi_fused_sum_1,"",@"SHT_CUDA_INFO"
	.sectionflags	@""
	.align	4


	//----- nvinfo : EIATTR_CUDA_API_VERSION
	.align		4
        /*0000*/ 	.byte	0x04, 0x37
        /*0002*/ 	.short	(.L_9 - .L_8)
.L_8:
        /*0004*/ 	.word	0x0000007c


	//----- nvinfo : EIATTR_KPARAM_INFO
	.align		4
.L_9:
        /*0008*/ 	.byte	0x04, 0x17
        /*000a*/ 	.short	(.L_11 - .L_10)
.L_10:
        /*000c*/ 	.word	0x00000000
        /*0010*/ 	.short	0x0002
        /*0012*/ 	.short	0x0010
        /*0014*/ 	.byte	0x00, 0xf0, 0x11, 0x00


	//----- nvinfo : EIATTR_KPARAM_INFO
	.align		4
.L_11:
        /*0018*/ 	.byte	0x04, 0x17
        /*001a*/ 	.short	(.L_13 - .L_12)
.L_12:
        /*001c*/ 	.word	0x00000000
        /*0020*/ 	.short	0x0001
        /*0022*/ 	.short	0x0008
        /*0024*/ 	.byte	0x00, 0xf4, 0x21, 0x00


	//----- nvinfo : EIATTR_KPARAM_INFO
	.align		4
.L_13:
        /*0028*/ 	.byte	0x04, 0x17
        /*002a*/ 	.short	(.L_15 - .L_14)
.L_14:
        /*002c*/ 	.word	0x00000000
        /*0030*/ 	.short	0x0000
        /*0032*/ 	.short	0x0000
        /*0034*/ 	.byte	0x00, 0xf4, 0x21, 0x00


	//----- nvinfo : EIATTR_SPARSE_MMA_MASK
	.align		4
.L_15:
        /*0038*/ 	.byte	0x03, 0x50
        /*003a*/ 	.short	0x0000


	//----- nvinfo : EIATTR_MAXREG_COUNT
	.align		4
        /*003c*/ 	.byte	0x03, 0x1b
        /*003e*/ 	.short	0x00ff


	//----- nvinfo : EIATTR_EXIT_INSTR_OFFSETS
	.align		4
        /*0040*/ 	.byte	0x04, 0x1c
        /*0042*/ 	.short	(.L_17 - .L_16)


	//   ....[0]....
.L_16:
        /*0044*/ 	.word	0x00000360


	//   ....[1]....
        /*0048*/ 	.word	0x00000380


	//----- nvinfo : EIATTR_REQNTID
	.align		4
.L_17:
        /*004c*/ 	.byte	0x04, 0x10
        /*004e*/ 	.short	(.L_19 - .L_18)
.L_18:
        /*0050*/ 	.word	0x00000020
        /*0054*/ 	.word	0x00000001
        /*0058*/ 	.word	0x00000001


	//----- nvinfo : EIATTR_CBANK_PARAM_SIZE
	.align		4
.L_19:
        /*005c*/ 	.byte	0x03, 0x19
        /*005e*/ 	.short	0x0014


	//----- nvinfo : EIATTR_PARAM_CBANK
	.align		4
        /*0060*/ 	.byte	0x04, 0x0a
        /*0062*/ 	.short	(.L_21 - .L_20)
	.align		4
.L_20:
        /*0064*/ 	.word	index@(.nv.constant0.triton_poi_fused_sum_1)
        /*0068*/ 	.short	0x0210
        /*006a*/ 	.short	0x0014


	//----- nvinfo : EIATTR_SW_WAR
	.align		4
.L_21:
        /*006c*/ 	.byte	0x04, 0x36
        /*006e*/ 	.short	(.L_23 - .L_22)
.L_22:
        /*0070*/ 	.word	0x00000008
.L_23:


//--------------------- .nv.callgraph             --------------------------
	.section	.nv.callgraph,"",@"SHT_CUDA_CALLGRAPH"
	.align	4
	.sectionentsize	8
	.align		4
        /*0000*/ 	.word	0x00000000
	.align		4
        /*0004*/ 	.word	0xffffffff
	.align		4
        /*0008*/ 	.word	0x00000000
	.align		4
        /*000c*/ 	.word	0xfffffffe
	.align		4
        /*0010*/ 	.word	0x00000000
	.align		4
        /*0014*/ 	.word	0xfffffffd
	.align		4
        /*0018*/ 	.word	0x00000000
	.align		4
        /*001c*/ 	.word	0xfffffffc


//--------------------- .text.triton_poi_fused_sum_1 --------------------------
	.section	.text.triton_poi_fused_sum_1,"ax",@progbits
	.align	128
        .global         triton_poi_fused_sum_1
        .type           triton_poi_fused_sum_1,@function
        .size           triton_poi_fused_sum_1,(.L_x_1 - triton_poi_fused_sum_1)
        .other          triton_poi_fused_sum_1,@"STO_CUDA_ENTRY STV_DEFAULT"
triton_poi_fused_sum_1:
.text.triton_poi_fused_sum_1:
[----:B------:R-:W0:Y:S02]  /*0000*/  LDC R1, c[0x0][0x28] ;  /* 0x00000a00ff017b82 */ /* 0x000e240000000800 */
[----:B------:R-:W1:Y:S01]  /*0010*/  S2R R22, SR_TID.X ;  /* 0x0000000000167919 */ /* 0x000e620000002100 */
[----:B------:R-:W2:Y:S01]  /*0020*/  LDC.64 R4, c[0x0][0x210] ;  /* 0x00008400ff047b82 */ /* 0x000ea20000000a00 */
[----:B------:R-:W-:Y:S02]  /*0030*/  CS2R R8, SRZ ;  /* 0x0000000000087805 */ /* 0x000fe4000001ff00 */
[----:B------:R-:W-:Y:S01]  /*0040*/  CS2R R10, SRZ ;  /* 0x00000000000a7805 */ /* 0x000fe2000001ff00 */
[----:B------:R-:W3:Y:S01]  /*0050*/  S2R R7, SR_CTAID.X ;  /* 0x0000000000077919 */ /* 0x000ee20000002500 */
[----:B------:R-:W-:Y:S01]  /*0060*/  ULDC.64 UR4, c[0x0][0x208] ;  /* 0x0000820000047ab9 */ /* 0x000fe20000000a00 */
[----:B------:R-:W-:Y:S02]  /*0070*/  MOV R6, RZ ;  /* 0x000000ff00067202 */ /* 0x000fe40000000f00 */
[----:B------:R-:W-:Y:S02]  /*0080*/  CS2R R12, SRZ ;  /* 0x00000000000c7805 */ /* 0x000fe4000001ff00 */
[----:B------:R-:W-:-:S02]  /*0090*/  CS2R R14, SRZ ;  /* 0x00000000000e7805 */ /* 0x000fc4000001ff00 */
[----:B------:R-:W-:Y:S02]  /*00a0*/  CS2R R16, SRZ ;  /* 0x0000000000107805 */ /* 0x000fe4000001ff00 */
[----:B------:R-:W-:Y:S02]  /*00b0*/  CS2R R18, SRZ ;  /* 0x0000000000127805 */ /* 0x000fe4000001ff00 */
[----:B-1----:R-:W-:-:S04]  /*00c0*/  LOP3.LUT R0, R22, 0x3, RZ, 0xc0, !PT ;  /* 0x0000000316007812 */ /* 0x002fc800078ec0ff */
[----:B---3--:R-:W-:Y:S01]  /*00d0*/  LEA R7, R7, R0, 0x2 ;  /* 0x0000000007077211 */ /* 0x008fe200078e10ff */
[----:B------:R-:W-:-:S03]  /*00e0*/  HFMA2.MMA R0, -RZ, RZ, 0, 0 ;  /* 0x00000000ff007435 */ /* 0x000fc600000001ff */
[C---:B------:R-:W-:Y:S02]  /*00f0*/  ISETP.GE.AND P0, PT, R7.reuse, 0x4, PT ;  /* 0x000000040700780c */ /* 0x040fe40003f06270 */
[----:B------:R-:W-:-:S05]  /*0100*/  SHF.L.U32 R3, R7, 0x4, RZ ;  /* 0x0000000407037819 */ /* 0x000fca00000006ff */
[----:B--2---:R-:W-:Y:S01]  /*0110*/  IMAD.WIDE R4, R3, 0x4, R4 ;  /* 0x0000000403047825 */ /* 0x004fe200078e0204 */
[----:B------:R-:W-:Y:S01]  /*0120*/  CS2R R20, SRZ ;  /* 0x0000000000147805 */ /* 0x000fe2000001ff00 */
[----:B------:R-:W1:Y:S04]  /*0130*/  LDC.64 R2, c[0x0][0x218] ;  /* 0x00008600ff027b82 */ /* 0x000e680000000a00 */
[----:B------:R-:W2:Y:S04]  /*0140*/  @!P0 LDG.E.EL R0, desc[UR4][R4.64] ;  /* 0x0000000404008981 */ /* 0x000ea8000c2e1900 */
[----:B------:R-:W2:Y:S04]  /*0150*/  @!P0 LDG.E.EL R9, desc[UR4][R4.64+0x10] ;  /* 0x0000100404098981 */ /* 0x000ea8000c2e1900 */
[----:B------:R-:W3:Y:S04]  /*0160*/  @!P0 LDG.E.EL R10, desc[UR4][R4.64+0x4] ;  /* 0x00000404040a8981 */ /* 0x000ee8000c2e1900 */
[----:B------:R-:W3:Y:S04]  /*0170*/  @!P0 LDG.E.EL R11, desc[UR4][R4.64+0x14] ;  /* 0x00001404040b8981 */ /* 0x000ee8000c2e1900 */
[----:B------:R-:W4:Y:S04]  /*0180*/  @!P0 LDG.E.EL R6, desc[UR4][R4.64+0x20] ;  /* 0x0000200404068981 */ /* 0x000f28000c2e1900 */
[----:B------:R-:W5:Y:S04]  /*0190*/  @!P0 LDG.E.EL R12, desc[UR4][R4.64+0x24] ;  /* 0x00002404040c8981 */ /* 0x000f68000c2e1900 */
        /* <DEDUP_REMOVED lines=9> */
[----:B------:R-:W5:Y:S01]  /*0230*/  @!P0 LDG.E.EL R21, desc[UR4][R4.64+0x3c] ;  /* 0x00003c0404158981 */ /* 0x000f62000c2e1900 */
[----:B------:R-:W-:Y:S01]  /*0240*/  LOP3.LUT P0, RZ, R22, 0x1c, RZ, 0xc0, !PT ;  /* 0x0000001c16ff7812 */ /* 0x000fe2000780c0ff */
[----:B-1----:R-:W-:-:S03]  /*0250*/  IMAD.WIDE R2, R7, 0x4, R2 ;  /* 0x0000000407027825 */ /* 0x002fc600078e0202 */
[----:B------:R-:W-:Y:S01]  /*0260*/  ISETP.LT.AND P0, PT, R7, 0x4, !P0 ;  /* 0x000000040700780c */ /* 0x000fe20004701270 */
[----:B--2---:R-:W-:Y:S01]  /*0270*/  FADD R9, R9, R0 ;  /* 0x0000000009097221 */ /* 0x004fe20000000000 */
[----:B---3--:R-:W-:-:S03]  /*0280*/  FADD R11, R11, R10 ;  /* 0x0000000a0b0b7221 */ /* 0x008fc60000000000 */
[----:B----4-:R-:W-:Y:S01]  /*0290*/  FADD R9, R9, R6 ;  /* 0x0000000609097221 */ /* 0x010fe20000000000 */
[----:B-----5:R-:W-:Y:S01]  /*02a0*/  FADD R12, R11, R12 ;  /* 0x0000000c0b0c7221 */ /* 0x020fe20000000000 */
[----:B------:R-:W-:Y:S02]  /*02b0*/  FADD R15, R15, R14 ;  /* 0x0000000e0f0f7221 */ /* 0x000fe40000000000 */
[----:B------:R-:W-:Y:S01]  /*02c0*/  FADD R8, R9, R8 ;  /* 0x0000000809087221 */ /* 0x000fe20000000000 */
[----:B------:R-:W-:Y:S01]  /*02d0*/  FADD R13, R12, R13 ;  /* 0x0000000d0c0d7221 */ /* 0x000fe20000000000 */
[----:B------:R-:W-:-:S03]  /*02e0*/  FADD R16, R15, R16 ;  /* 0x000000100f107221 */ /* 0x000fc60000000000 */
[----:B------:R-:W-:Y:S01]  /*02f0*/  FADD R8, R8, R13 ;  /* 0x0000000d08087221 */ /* 0x000fe20000000000 */
[----:B------:R-:W-:Y:S01]  /*0300*/  FADD R19, R19, R18 ;  /* 0x0000001213137221 */ /* 0x000fe20000000000 */
[----:B------:R-:W-:-:S03]  /*0310*/  FADD R17, R16, R17 ;  /* 0x0000001110117221 */ /* 0x000fc60000000000 */
[----:B------:R-:W-:Y:S01]  /*0320*/  FADD R20, R19, R20 ;  /* 0x0000001413147221 */ /* 0x000fe20000000000 */
[----:B------:R-:W-:-:S03]  /*0330*/  FADD R17, R8, R17 ;  /* 0x0000001108117221 */ /* 0x000fc60000000000 */
[----:B------:R-:W-:-:S04]  /*0340*/  FADD R20, R20, R21 ;  /* 0x0000001514147221 */ /* 0x000fc80000000000 */
[----:B------:R-:W-:Y:S01]  /*0350*/  FADD R17, R20, R17 ;  /* 0x0000001114117221 */ /* 0x000fe20000000000 */
[----:B------:R-:W-:Y:S06]  /*0360*/  @!P0 EXIT ;  /* 0x000000000000894d */ /* 0x000fec0003800000 */
[----:B------:R-:W-:Y:S01]  /*0370*/  STG.E desc[UR4][R2.64], R17 ;  /* 0x0000001102007986 */ /* 0x000fe2000c101904 */
[----:B------:R-:W-:Y:S05]  /*0380*/  EXIT ;  /* 0x000000000000794d */ /* 0x000fea0003800000 */
.L_x_0:
[----:B------:R-:W-:-:S00]  /*0390*/  BRA `(.L_x_0) ;  /* 0xfffffffc00fc7947 */ /* 0x000fc0000383ffff */
[----:B------:R-:W-:-:S00]  /*03a0*/  NOP ;  /* 0x0000000000007918 */ /* 0x000fc00000000000 */
        /* <DEDUP_REMOVED lines=13> */
.L_x_1:


//--------------------- .nv.constant0.triton_poi_fused_sum_1 --------------------------
	.section	.nv.constant0.triton_poi_fused_sum_1,"a",@progbits
	.sectionflags	@""
	.align	4
.nv.constant0.triton_poi_fused_sum_1:
	.zero		548
